//
// Generated by NVIDIA NVVM Compiler
//
// Compiler Build ID: CL-36424714
// Cuda compilation tools, release 13.0, V13.0.88
// Based on NVVM 20.0.0
//

.version 9.0
.target sm_100
.address_size 64

	// .globl	_Z12histo_kernelPiPji
.extern .func  (.param .b32 func_retval0) vprintf
(
	.param .b64 vprintf_param_0,
	.param .b64 vprintf_param_1
)
;
.global .align 1 .b8 $str[5] = {37, 117, 32, 10};

.visible .entry _Z12histo_kernelPiPji(
	.param .u64 .ptr .align 1 _Z12histo_kernelPiPji_param_0,
	.param .u64 .ptr .align 1 _Z12histo_kernelPiPji_param_1,
	.param .u32 _Z12histo_kernelPiPji_param_2
)
{
	.local .align 8 .b8 	__local_depot0[8];
	.reg .b64 	%SP;
	.reg .b64 	%SPL;
	.reg .pred 	%p<3>;
	.reg .b32 	%r<16>;
	.reg .b64 	%rd<15>;

	mov.u64 	%SPL, __local_depot0;
	cvta.local.u64 	%SP, %SPL;
	ld.param.u64 	%rd4, [_Z12histo_kernelPiPji_param_0];
	ld.param.u64 	%rd5, [_Z12histo_kernelPiPji_param_1];
	ld.param.u32 	%r6, [_Z12histo_kernelPiPji_param_2];
	mov.u32 	%r7, %tid.x;
	mov.u32 	%r8, %ctaid.x;
	mov.u32 	%r1, %ntid.x;
	mad.lo.s32 	%r15, %r8, %r1, %r7;
	setp.ge.s32 	%p1, %r15, %r6;
	@%p1 bra 	$L__BB0_3;
	cvta.to.global.u64 	%rd1, %rd5;
	mov.u32 	%r9, %nctaid.x;
	mul.lo.s32 	%r3, %r1, %r9;
	add.u64 	%rd6, %SP, 0;
	add.u64 	%rd2, %SPL, 0;
	cvta.to.global.u64 	%rd3, %rd4;
	mov.u64 	%rd12, $str;
$L__BB0_2:
	mul.wide.s32 	%rd7, %r15, 4;
	add.s64 	%rd8, %rd3, %rd7;
	ld.global.u32 	%r10, [%rd8];
	mul.wide.s32 	%rd9, %r10, 4;
	add.s64 	%rd10, %rd1, %rd9;
	atom.global.add.u32 	%r11, [%rd10], 1;
	add.s64 	%rd11, %rd1, %rd7;
	ld.global.u32 	%r12, [%rd11];
	st.local.u32 	[%rd2], %r12;
	cvta.global.u64 	%rd13, %rd12;
	{ // callseq 0, 0
	.param .b64 param0;
	st.param.b64 	[param0], %rd13;
	.param .b64 param1;
	st.param.b64 	[param1], %rd6;
	.param .b32 retval0;
	call.uni (retval0), 
	vprintf, 
	(
	param0, 
	param1
	);
	ld.param.b32 	%r13, [retval0];
	} // callseq 0
	add.s32 	%r15, %r15, %r3;
	setp.lt.s32 	%p2, %r15, %r6;
	@%p2 bra 	$L__BB0_2;
$L__BB0_3:
	ret;

}


// ===== COMPILED SASS (sm_100) =====

	.target	sm_100

	.elftype	@"ET_EXEC"


//--------------------- .note.nv.tkinfo           --------------------------
	.section	.note.nv.tkinfo,"",@"SHT_NOTE"
	.sectionflags	@"SHF_NOTE_NV_TKINFO"
	.tkinfo
        /*0018*/ 	.word	0x00000002
        /*0030*/ 	.string	""
        /*0030*/ 	.string	"ptxas"
        /*0030*/ 	.string	"Cuda compilation tools, release 13.0, V13.0.88"
        /*0030*/ 	.string	"Build cuda_13.0.r13.0/compiler.36424714_0"
        /*0030*/ 	.string	"-arch sm_100 -m 64 "



//--------------------- .note.nv.cuinfo           --------------------------
	.section	.note.nv.cuinfo,"",@"SHT_NOTE"
	.sectionflags	@"SHF_NOTE_NV_CUINFO"
        /*0018*/ 	.short	0x0002
        /*001a*/ 	.short	0x0064
        /*001c*/ 	.short	0x0082
	.zero		2


//--------------------- .nv.info                  --------------------------
	.section	.nv.info,"",@"SHT_CUDA_INFO"
	.align	4


	//----- nvinfo : EIATTR_REGCOUNT
	.align		4
        /*0000*/ 	.byte	0x04, 0x2f
        /*0002*/ 	.short	(.L_2 - .L_1)
	.align		4
.L_1:
        /*0004*/ 	.word	index@(_Z12histo_kernelPiPji)
        /*0008*/ 	.word	0x00000018


	//----- nvinfo : EIATTR_FRAME_SIZE
	.align		4
.L_2:
        /*000c*/ 	.byte	0x04, 0x11
        /*000e*/ 	.short	(.L_4 - .L_3)
	.align		4
.L_3:
        /*0010*/ 	.word	index@(_Z12histo_kernelPiPji)
        /*0014*/ 	.word	0x00000008


	//----- nvinfo : EIATTR_MIN_STACK_SIZE
	.align		4
.L_4:
        /*0018*/ 	.byte	0x04, 0x12
        /*001a*/ 	.short	(.L_6 - .L_5)
	.align		4
.L_5:
        /*001c*/ 	.word	index@(_Z12histo_kernelPiPji)
        /*0020*/ 	.word	0x00000008
.L_6:


//--------------------- .nv.compat                --------------------------
	.section	.nv.compat,"",@"SHT_CUDA_COMPAT_INFO"
	.align	4
        /*0000*/ 	.byte	0x02, 0x09, 0x00, 0x00, 0x02, 0x02, 0x01, 0x00, 0x02, 0x05, 0x05, 0x00, 0x03, 0x07, 0x01, 0x01
        /*0010*/ 	.byte	0x02, 0x03, 0x00, 0x00, 0x02, 0x06, 0x01, 0x00, 0x04, 0x0b, 0x08, 0x00, 0x09, 0x00, 0x00, 0x00
        /*0020*/ 	.byte	0x00, 0x00, 0x00, 0x00


//--------------------- .nv.info._Z12histo_kernelPiPji --------------------------
	.section	.nv.info._Z12histo_kernelPiPji,"",@"SHT_CUDA_INFO"
	.sectionflags	@""
	.align	4


	//----- nvinfo : EIATTR_CUDA_API_VERSION
	.align		4
        /*0000*/ 	.byte	0x04, 0x37
        /*0002*/ 	.short	(.L_8 - .L_7)
.L_7:
        /*0004*/ 	.word	0x00000082


	//----- nvinfo : EIATTR_KPARAM_INFO
	.align		4
.L_8:
        /*0008*/ 	.byte	0x04, 0x17
        /*000a*/ 	.short	(.L_10 - .L_9)
.L_9:
        /*000c*/ 	.word	0x00000000
        /*0010*/ 	.short	0x0002
        /*0012*/ 	.short	0x0010
        /*0014*/ 	.byte	0x00, 0xf0, 0x11, 0x00


	//----- nvinfo : EIATTR_KPARAM_INFO
	.align		4
.L_10:
        /*0018*/ 	.byte	0x04, 0x17
        /*001a*/ 	.short	(.L_12 - .L_11)
.L_11:
        /*001c*/ 	.word	0x00000000
        /*0020*/ 	.short	0x0001
        /*0022*/ 	.short	0x0008
        /*0024*/ 	.byte	0x00, 0xf5, 0x21, 0x00


	//----- nvinfo : EIATTR_KPARAM_INFO
	.align		4
.L_12:
        /*0028*/ 	.byte	0x04, 0x17
        /*002a*/ 	.short	(.L_14 - .L_13)
.L_13:
        /*002c*/ 	.word	0x00000000
        /*0030*/ 	.short	0x0000
        /*0032*/ 	.short	0x0000
        /*0034*/ 	.byte	0x00, 0xf5, 0x21, 0x00


	//----- nvinfo : EIATTR_SPARSE_MMA_MASK
	.align		4
.L_14:
        /*0038*/ 	.byte	0x03, 0x50
        /*003a*/ 	.short	0x0000


	//----- nvinfo : EIATTR_MAXREG_COUNT
	.align		4
        /*003c*/ 	.byte	0x03, 0x1b
        /*003e*/ 	.short	0x00ff


	//----- nvinfo : EIATTR_EXTERNS
	.align		4
        /*0040*/ 	.byte	0x04, 0x0f
        /*0042*/ 	.short	(.L_16 - .L_15)


	//   ....[0]....
	.align		4
.L_15:
        /*0044*/ 	.word	index@(vprintf)


	//----- nvinfo : EIATTR_MERCURY_ISA_VERSION
	.align		4
.L_16:
        /*0048*/ 	.byte	0x03, 0x5f
        /*004a*/ 	.short	0x0101


	//----- nvinfo : EIATTR_VRC_CTA_INIT_COUNT
	.align		4
        /*004c*/ 	.byte	0x02, 0x4a
	.zero		1
	.zero		1


	//----- nvinfo : EIATTR_SYSCALL_OFFSETS
	.align		4
        /*0050*/ 	.byte	0x04, 0x46
        /*0052*/ 	.short	(.L_18 - .L_17)


	//   ....[0]....
.L_17:
        /*0054*/ 	.word	0x00000270


	//----- nvinfo : EIATTR_EXIT_INSTR_OFFSETS
	.align		4
.L_18:
        /*0058*/ 	.byte	0x04, 0x1c
        /*005a*/ 	.short	(.L_20 - .L_19)


	//   ....[0]....
.L_19:
        /*005c*/ 	.word	0x000000c0


	//   ....[1]....
        /*0060*/ 	.word	0x000002a0


	//----- nvinfo : EIATTR_CRS_STACK_SIZE
	.align		4
.L_20:
        /*0064*/ 	.byte	0x04, 0x1e
        /*0066*/ 	.short	(.L_22 - .L_21)
.L_21:
        /*0068*/ 	.word	0x00000000


	//----- nvinfo : EIATTR_CBANK_PARAM_SIZE
	.align		4
.L_22:
        /*006c*/ 	.byte	0x03, 0x19
        /*006e*/ 	.short	0x0014


	//----- nvinfo : EIATTR_PARAM_CBANK
	.align		4
        /*0070*/ 	.byte	0x04, 0x0a
        /*0072*/ 	.short	(.L_24 - .L_23)
	.align		4
.L_23:
        /*0074*/ 	.word	index@(.nv.constant0._Z12histo_kernelPiPji)
        /*0078*/ 	.short	0x0380
        /*007a*/ 	.short	0x0014


	//----- nvinfo : EIATTR_SW_WAR
	.align		4
.L_24:
        /*007c*/ 	.byte	0x04, 0x36
        /*007e*/ 	.short	(.L_26 - .L_25)
.L_25:
        /*0080*/ 	.word	0x00000008
.L_26:


//--------------------- .nv.callgraph             --------------------------
	.section	.nv.callgraph,"",@"SHT_CUDA_CALLGRAPH"
	.align	4
	.sectionentsize	8
	.align		4
        /*0000*/ 	.word	0x00000000
	.align		4
        /*0004*/ 	.word	0xffffffff
	.align		4
        /*0008*/ 	.word	index@(_Z12histo_kernelPiPji)
	.align		4
        /*000c*/ 	.word	index@(vprintf)
	.align		4
        /*0010*/ 	.word	0x00000000
	.align		4
        /*0014*/ 	.word	0xfffffffe
	.align		4
        /*0018*/ 	.word	0x00000000
	.align		4
        /*001c*/ 	.word	0xfffffffd
	.align		4
        /*0020*/ 	.word	0x00000000
	.align		4
        /*0024*/ 	.word	0xfffffffc


//--------------------- .nv.constant4             --------------------------
	.section	.nv.constant4,"a",@progbits
	.align	8
	.align		8
.nv.constant4:
        /*0000*/ 	.dword	vprintf
	.align		8
        /*0008*/ 	.dword	$str


//--------------------- .text._Z12histo_kernelPiPji --------------------------
	.section	.text._Z12histo_kernelPiPji,"ax",@progbits
	.align	128
        .global         _Z12histo_kernelPiPji
        .type           _Z12histo_kernelPiPji,@function
        .size           _Z12histo_kernelPiPji,(.L_x_3 - _Z12histo_kernelPiPji)
        .other          _Z12histo_kernelPiPji,@"STO_CUDA_ENTRY STV_DEFAULT"
_Z12histo_kernelPiPji:
.text._Z12histo_kernelPiPji:
[----:B------:R-:W0:Y:S01]  /*0000*/  LDC R1, c[0x0][0x37c] ;  /* 0x0000df00ff017b82 */ /* 0x000e220000000800 */
[----:B------:R-:W1:Y:S01]  /*0010*/  S2R R2, SR_TID.X ;  /* 0x0000000000027919 */ /* 0x000e620000002100 */
[----:B------:R-:W2:Y:S06]  /*0020*/  LDCU UR5, c[0x0][0x2fc] ;  /* 0x00005f80ff0577ac */ /* 0x000eac0008000800 */
[----:B------:R-:W1:Y:S01]  /*0030*/  S2UR UR6, SR_CTAID.X ;  /* 0x00000000000679c3 */ /* 0x000e620000002500 */
[----:B0-----:R-:W-:Y:S01]  /*0040*/  VIADD R1, R1, 0xfffffff8 ;  /* 0xfffffff801017836 */ /* 0x001fe20000000000 */
[----:B------:R-:W0:Y:S01]  /*0050*/  LDCU UR7, c[0x0][0x390] ;  /* 0x00007200ff0777ac */ /* 0x000e220008000800 */
[----:B------:R-:W3:Y:S05]  /*0060*/  LDCU UR4, c[0x0][0x2f8] ;  /* 0x00005f00ff0477ac */ /* 0x000eea0008000800 */
[----:B------:R-:W1:Y:S01]  /*0070*/  LDC R19, c[0x0][0x360] ;  /* 0x0000d800ff137b82 */ /* 0x000e620000000800 */
[----:B---3--:R-:W-:-:S05]  /*0080*/  IADD3 R17, P1, PT, R1, UR4, RZ ;  /* 0x0000000401117c10 */ /* 0x008fca000ff3e0ff */
[----:B--2---:R-:W-:Y:S02]  /*0090*/  IMAD.X R16, RZ, RZ, UR5, P1 ;  /* 0x00000005ff107e24 */ /* 0x004fe400088e06ff */
[----:B-1----:R-:W-:-:S05]  /*00a0*/  IMAD R2, R19, UR6, R2 ;  /* 0x0000000613027c24 */ /* 0x002fca000f8e0202 */
[----:B0-----:R-:W-:-:S13]  /*00b0*/  ISETP.GE.AND P0, PT, R2, UR7, PT ;  /* 0x0000000702007c0c */ /* 0x001fda000bf06270 */
[----:B------:R-:W-:Y:S05]  /*00c0*/  @P0 EXIT ;  /* 0x000000000000094d */ /* 0x000fea0003800000 */
[----:B------:R-:W0:Y:S01]  /*00d0*/  LDCU UR4, c[0x0][0x370] ;  /* 0x00006e00ff0477ac */ /* 0x000e220008000800 */
[----:B------:R-:W1:Y:S01]  /*00e0*/  LDCU.64 UR36, c[0x0][0x358] ;  /* 0x00006b00ff2477ac */ /* 0x000e620008000a00 */
[----:B------:R-:W2:Y:S01]  /*00f0*/  LDCU UR38, c[0x0][0x390] ;  /* 0x00007200ff2677ac */ /* 0x000ea20008000800 */
[----:B0-----:R-:W-:-:S07]  /*0100*/  IMAD R19, R19, UR4, RZ ;  /* 0x0000000413137c24 */ /* 0x001fce000f8e02ff */
.L_x_1:
[----:B------:R-:W0:Y:S08]  /*0110*/  LDC.64 R4, c[0x0][0x380] ;  /* 0x0000e000ff047b82 */ /* 0x000e300000000a00 */
[----:B------:R-:W3:Y:S01]  /*0120*/  LDC.64 R8, c[0x0][0x388] ;  /* 0x0000e200ff087b82 */ /* 0x000ee20000000a00 */
[----:B0-----:R-:W-:-:S06]  /*0130*/  IMAD.WIDE R4, R2, 0x4, R4 ;  /* 0x0000000402047825 */ /* 0x001fcc00078e0204 */
[----:B-1----:R-:W4:Y:S01]  /*0140*/  LDG.E R5, desc[UR36][R4.64] ;  /* 0x0000002404057981 */ /* 0x002f22000c1e1900 */
[----:B------:R-:W-:Y:S02]  /*0150*/  HFMA2 R3, -RZ, RZ, 0, 5.9604644775390625e-08 ;  /* 0x00000001ff037431 */ /* 0x000fe400000001ff */
[--C-:B---3--:R-:W-:Y:S01]  /*0160*/  IMAD.WIDE R10, R2, 0x4, R8.reuse ;  /* 0x00000004020a7825 */ /* 0x108fe200078e0208 */
[----:B------:R-:W-:Y:S05]  /*0170*/  YIELD ;  /* 0x0000000000007946 */ /* 0x000fea0003800000 */
[----:B------:R-:W-:Y:S01]  /*0180*/  MOV R0, 0x0 ;  /* 0x0000000000007802 */ /* 0x000fe20000000f00 */
[----:B------:R-:W0:Y:S01]  /*0190*/  LDCU.64 UR4, c[0x4][0x8] ;  /* 0x01000100ff0477ac */ /* 0x000e220008000a00 */
[----:B----4-:R-:W-:-:S05]  /*01a0*/  IMAD.WIDE R8, R5, 0x4, R8 ;  /* 0x0000000405087825 */ /* 0x010fca00078e0208 */
[----:B------:R1:W-:Y:S04]  /*01b0*/  REDG.E.ADD.STRONG.GPU desc[UR36][R8.64], R3 ;  /* 0x000000030800798e */ /* 0x0003e8000c12e124 */
[----:B------:R-:W3:Y:S01]  /*01c0*/  LDG.E R10, desc[UR36][R10.64] ;  /* 0x000000240a0a7981 */ /* 0x000ee2000c1e1900 */
[----:B------:R1:W4:Y:S01]  /*01d0*/  LDC.64 R12, c[0x4][R0] ;  /* 0x01000000000c7b82 */ /* 0x0003220000000a00 */
[----:B------:R-:W-:Y:S01]  /*01e0*/  IMAD.IADD R2, R19, 0x1, R2 ;  /* 0x0000000113027824 */ /* 0x000fe200078e0202 */
[----:B0-----:R-:W-:Y:S01]  /*01f0*/  MOV R4, UR4 ;  /* 0x0000000400047c02 */ /* 0x001fe20008000f00 */
[----:B------:R-:W-:Y:S01]  /*0200*/  IMAD.U32 R5, RZ, RZ, UR5 ;  /* 0x00000005ff057e24 */ /* 0x000fe2000f8e00ff */
[----:B------:R-:W-:Y:S01]  /*0210*/  MOV R6, R17 ;  /* 0x0000001100067202 */ /* 0x000fe20000000f00 */
[----:B------:R-:W-:Y:S01]  /*0220*/  IMAD.MOV.U32 R7, RZ, RZ, R16 ;  /* 0x000000ffff077224 */ /* 0x000fe200078e0010 */
[----:B--2---:R-:W-:-:S04]  /*0230*/  ISETP.GE.AND P0, PT, R2, UR38, PT ;  /* 0x0000002602007c0c */ /* 0x004fc8000bf06270 */
[----:B------:R-:W-:Y:S01]  /*0240*/  P2R R18, PR, RZ, 0x1 ;  /* 0x00000001ff127803 */ /* 0x000fe20000000000 */
[----:B---34-:R1:W-:Y:S08]  /*0250*/  STL [R1], R10 ;  /* 0x0000000a01007387 */ /* 0x0183f00000100800 */
[----:B------:R-:W-:-:S07]  /*0260*/  LEPC R20, `(.L_x_0) ;  /* 0x000000001014794e */ /* 0x000fce0000000000 */
[----:B-1----:R-:W-:Y:S05]  /*0270*/  CALL.ABS.NOINC R12 ;  /* 0x000000000c007343 */ /* 0x002fea0003c00000 */
.L_x_0:
[----:B------:R-:W-:-:S13]  /*0280*/  ISETP.NE.AND P6, PT, R18, RZ, PT ;  /* 0x000000ff1200720c */ /* 0x000fda0003fc5270 */
[----:B------:R-:W-:Y:S05]  /*0290*/  @!P6 BRA `(.L_x_1) ;  /* 0xfffffffc009ce947 */ /* 0x000fea000383ffff */
[----:B------:R-:W-:Y:S05]  /*02a0*/  EXIT ;  /* 0x000000000000794d */ /* 0x000fea0003800000 */
.L_x_2:
[----:B------:R-:W-:-:S00]  /*02b0*/  BRA `(.L_x_2) ;  /* 0xfffffffc00fc7947 */ /* 0x000fc0000383ffff */
[----:B------:R-:W-:-:S00]  /*02c0*/  NOP ;  /* 0x0000000000007918 */ /* 0x000fc00000000000 */
        /* <DEDUP_REMOVED lines=11> */
.L_x_3:


//--------------------- .nv.global.init           --------------------------
	.section	.nv.global.init,"aw",@progbits
.nv.global.init:
	.type		$str,@object
	.size		$str,(.L_0 - $str)
$str:
        /*0000*/ 	.byte	0x25, 0x75, 0x20, 0x0a, 0x00
.L_0:


//--------------------- .nv.shared.reserved.0     --------------------------
	.section	.nv.shared.reserved.0,"aw",@nobits
	.weak		__nv_reservedSMEM_offset_0_alias
	.size		__nv_reservedSMEM_offset_0_alias, 0, 64
	.other		__nv_reservedSMEM_offset_0_alias,@"STO_CUDA_RESERVED_SHARED STV_DEFAULT"
__nv_reservedSMEM_offset_0_alias:
	.zero		0
	.zero		64


//--------------------- .nv.constant0._Z12histo_kernelPiPji --------------------------
	.section	.nv.constant0._Z12histo_kernelPiPji,"a",@progbits
	.sectionflags	@""
	.align	4
.nv.constant0._Z12histo_kernelPiPji:
	.zero		916


//--------------------- SYMBOLS --------------------------

	.type		.nv.reservedSmem.offset0,@object
	.size		.nv.reservedSmem.offset0,0x4
	.type		vprintf,@function
